//
// Generated by NVIDIA NVVM Compiler
//
// Compiler Build ID: CL-36424714
// Cuda compilation tools, release 13.0, V13.0.88
// Based on NVVM 20.0.0
//

.version 9.0
.target sm_100
.address_size 64

	// .globl	_Z11convolve_1dPfS_S_ii

.visible .entry _Z11convolve_1dPfS_S_ii(
	.param .u64 .ptr .align 1 _Z11convolve_1dPfS_S_ii_param_0,
	.param .u64 .ptr .align 1 _Z11convolve_1dPfS_S_ii_param_1,
	.param .u64 .ptr .align 1 _Z11convolve_1dPfS_S_ii_param_2,
	.param .u32 _Z11convolve_1dPfS_S_ii_param_3,
	.param .u32 _Z11convolve_1dPfS_S_ii_param_4
)
{
	.reg .pred 	%p<55>;
	.reg .b32 	%r<43>;
	.reg .b32 	%f<96>;
	.reg .b64 	%rd<47>;

	ld.param.u64 	%rd7, [_Z11convolve_1dPfS_S_ii_param_0];
	ld.param.u64 	%rd8, [_Z11convolve_1dPfS_S_ii_param_1];
	ld.param.u64 	%rd6, [_Z11convolve_1dPfS_S_ii_param_2];
	ld.param.u32 	%r28, [_Z11convolve_1dPfS_S_ii_param_3];
	ld.param.u32 	%r29, [_Z11convolve_1dPfS_S_ii_param_4];
	cvta.to.global.u64 	%rd1, %rd8;
	cvta.to.global.u64 	%rd2, %rd7;
	mov.u32 	%r30, %ctaid.x;
	mov.u32 	%r31, %ntid.x;
	mov.u32 	%r32, %tid.x;
	mad.lo.s32 	%r1, %r30, %r31, %r32;
	shr.u32 	%r33, %r28, 31;
	add.s32 	%r34, %r28, %r33;
	shr.s32 	%r35, %r34, 1;
	sub.s32 	%r2, %r1, %r35;
	setp.lt.s32 	%p1, %r28, 1;
	mov.f32 	%f75, 0f00000000;
	@%p1 bra 	$L__BB0_41;
	and.b32  	%r3, %r28, 7;
	setp.lt.u32 	%p2, %r28, 8;
	mov.f32 	%f75, 0f00000000;
	mov.b32 	%r41, 0;
	@%p2 bra 	$L__BB0_20;
	and.b32  	%r41, %r28, 2147483640;
	mov.f32 	%f75, 0f00000000;
	mov.b32 	%r39, 0;
$L__BB0_3:
	.pragma "nounroll";
	add.s32 	%r6, %r2, %r39;
	setp.lt.s32 	%p3, %r6, 0;
	setp.ge.s32 	%p4, %r6, %r29;
	mul.wide.u32 	%rd9, %r39, 4;
	add.s64 	%rd3, %rd1, %rd9;
	or.pred  	%p5, %p3, %p4;
	@%p5 bra 	$L__BB0_5;
	mul.wide.u32 	%rd10, %r6, 4;
	add.s64 	%rd11, %rd2, %rd10;
	ld.global.f32 	%f42, [%rd11];
	ld.global.f32 	%f43, [%rd3];
	fma.rn.f32 	%f75, %f42, %f43, %f75;
$L__BB0_5:
	add.s32 	%r7, %r6, 1;
	setp.lt.s32 	%p6, %r7, 0;
	setp.ge.s32 	%p7, %r7, %r29;
	or.pred  	%p8, %p6, %p7;
	@%p8 bra 	$L__BB0_7;
	mul.wide.u32 	%rd12, %r7, 4;
	add.s64 	%rd13, %rd2, %rd12;
	ld.global.f32 	%f44, [%rd13];
	ld.global.f32 	%f45, [%rd3+4];
	fma.rn.f32 	%f75, %f44, %f45, %f75;
$L__BB0_7:
	add.s32 	%r8, %r6, 2;
	setp.lt.s32 	%p9, %r8, 0;
	setp.ge.s32 	%p10, %r8, %r29;
	or.pred  	%p11, %p9, %p10;
	@%p11 bra 	$L__BB0_9;
	mul.wide.u32 	%rd14, %r8, 4;
	add.s64 	%rd15, %rd2, %rd14;
	ld.global.f32 	%f46, [%rd15];
	ld.global.f32 	%f47, [%rd3+8];
	fma.rn.f32 	%f75, %f46, %f47, %f75;
$L__BB0_9:
	add.s32 	%r9, %r6, 3;
	setp.lt.s32 	%p12, %r9, 0;
	setp.ge.s32 	%p13, %r9, %r29;
	or.pred  	%p14, %p12, %p13;
	@%p14 bra 	$L__BB0_11;
	mul.wide.u32 	%rd16, %r9, 4;
	add.s64 	%rd17, %rd2, %rd16;
	ld.global.f32 	%f48, [%rd17];
	ld.global.f32 	%f49, [%rd3+12];
	fma.rn.f32 	%f75, %f48, %f49, %f75;
$L__BB0_11:
	add.s32 	%r10, %r6, 4;
	setp.lt.s32 	%p15, %r10, 0;
	setp.ge.s32 	%p16, %r10, %r29;
	or.pred  	%p17, %p15, %p16;
	@%p17 bra 	$L__BB0_13;
	mul.wide.u32 	%rd18, %r10, 4;
	add.s64 	%rd19, %rd2, %rd18;
	ld.global.f32 	%f50, [%rd19];
	ld.global.f32 	%f51, [%rd3+16];
	fma.rn.f32 	%f75, %f50, %f51, %f75;
$L__BB0_13:
	add.s32 	%r11, %r6, 5;
	setp.lt.s32 	%p18, %r11, 0;
	setp.ge.s32 	%p19, %r11, %r29;
	or.pred  	%p20, %p18, %p19;
	@%p20 bra 	$L__BB0_15;
	mul.wide.u32 	%rd20, %r11, 4;
	add.s64 	%rd21, %rd2, %rd20;
	ld.global.f32 	%f52, [%rd21];
	ld.global.f32 	%f53, [%rd3+20];
	fma.rn.f32 	%f75, %f52, %f53, %f75;
$L__BB0_15:
	add.s32 	%r12, %r6, 6;
	setp.lt.s32 	%p21, %r12, 0;
	setp.ge.s32 	%p22, %r12, %r29;
	or.pred  	%p23, %p21, %p22;
	@%p23 bra 	$L__BB0_17;
	mul.wide.u32 	%rd22, %r12, 4;
	add.s64 	%rd23, %rd2, %rd22;
	ld.global.f32 	%f54, [%rd23];
	ld.global.f32 	%f55, [%rd3+24];
	fma.rn.f32 	%f75, %f54, %f55, %f75;
$L__BB0_17:
	add.s32 	%r13, %r6, 7;
	setp.lt.s32 	%p24, %r13, 0;
	setp.ge.s32 	%p25, %r13, %r29;
	or.pred  	%p26, %p24, %p25;
	@%p26 bra 	$L__BB0_19;
	mul.wide.u32 	%rd24, %r13, 4;
	add.s64 	%rd25, %rd2, %rd24;
	ld.global.f32 	%f56, [%rd25];
	ld.global.f32 	%f57, [%rd3+28];
	fma.rn.f32 	%f75, %f56, %f57, %f75;
$L__BB0_19:
	add.s32 	%r39, %r39, 8;
	setp.ne.s32 	%p27, %r39, %r41;
	@%p27 bra 	$L__BB0_3;
$L__BB0_20:
	setp.eq.s32 	%p28, %r3, 0;
	@%p28 bra 	$L__BB0_41;
	and.b32  	%r16, %r28, 3;
	setp.lt.u32 	%p29, %r3, 4;
	@%p29 bra 	$L__BB0_31;
	add.s32 	%r17, %r2, %r41;
	setp.lt.s32 	%p30, %r17, 0;
	setp.ge.s32 	%p31, %r17, %r29;
	mul.wide.u32 	%rd26, %r41, 4;
	add.s64 	%rd4, %rd1, %rd26;
	or.pred  	%p32, %p30, %p31;
	@%p32 bra 	$L__BB0_24;
	mul.wide.u32 	%rd27, %r17, 4;
	add.s64 	%rd28, %rd2, %rd27;
	ld.global.f32 	%f59, [%rd28];
	ld.global.f32 	%f60, [%rd4];
	fma.rn.f32 	%f75, %f59, %f60, %f75;
$L__BB0_24:
	add.s32 	%r18, %r17, 1;
	setp.lt.s32 	%p33, %r18, 0;
	setp.ge.s32 	%p34, %r18, %r29;
	or.pred  	%p35, %p33, %p34;
	@%p35 bra 	$L__BB0_26;
	mul.wide.u32 	%rd29, %r18, 4;
	add.s64 	%rd30, %rd2, %rd29;
	ld.global.f32 	%f61, [%rd30];
	ld.global.f32 	%f62, [%rd4+4];
	fma.rn.f32 	%f75, %f61, %f62, %f75;
$L__BB0_26:
	add.s32 	%r19, %r17, 2;
	setp.lt.s32 	%p36, %r19, 0;
	setp.ge.s32 	%p37, %r19, %r29;
	or.pred  	%p38, %p36, %p37;
	@%p38 bra 	$L__BB0_28;
	mul.wide.u32 	%rd31, %r19, 4;
	add.s64 	%rd32, %rd2, %rd31;
	ld.global.f32 	%f63, [%rd32];
	ld.global.f32 	%f64, [%rd4+8];
	fma.rn.f32 	%f75, %f63, %f64, %f75;
$L__BB0_28:
	add.s32 	%r20, %r17, 3;
	setp.lt.s32 	%p39, %r20, 0;
	setp.ge.s32 	%p40, %r20, %r29;
	or.pred  	%p41, %p39, %p40;
	@%p41 bra 	$L__BB0_30;
	mul.wide.u32 	%rd33, %r20, 4;
	add.s64 	%rd34, %rd2, %rd33;
	ld.global.f32 	%f65, [%rd34];
	ld.global.f32 	%f66, [%rd4+12];
	fma.rn.f32 	%f75, %f65, %f66, %f75;
$L__BB0_30:
	add.s32 	%r41, %r41, 4;
$L__BB0_31:
	setp.eq.s32 	%p42, %r16, 0;
	@%p42 bra 	$L__BB0_41;
	setp.eq.s32 	%p43, %r16, 1;
	@%p43 bra 	$L__BB0_38;
	add.s32 	%r23, %r2, %r41;
	setp.lt.s32 	%p44, %r23, 0;
	setp.ge.s32 	%p45, %r23, %r29;
	mul.wide.u32 	%rd35, %r41, 4;
	add.s64 	%rd5, %rd1, %rd35;
	or.pred  	%p46, %p44, %p45;
	@%p46 bra 	$L__BB0_35;
	mul.wide.u32 	%rd36, %r23, 4;
	add.s64 	%rd37, %rd2, %rd36;
	ld.global.f32 	%f68, [%rd37];
	ld.global.f32 	%f69, [%rd5];
	fma.rn.f32 	%f75, %f68, %f69, %f75;
$L__BB0_35:
	add.s32 	%r24, %r23, 1;
	setp.lt.s32 	%p47, %r24, 0;
	setp.ge.s32 	%p48, %r24, %r29;
	or.pred  	%p49, %p47, %p48;
	@%p49 bra 	$L__BB0_37;
	mul.wide.u32 	%rd38, %r24, 4;
	add.s64 	%rd39, %rd2, %rd38;
	ld.global.f32 	%f70, [%rd39];
	ld.global.f32 	%f71, [%rd5+4];
	fma.rn.f32 	%f75, %f70, %f71, %f75;
$L__BB0_37:
	add.s32 	%r41, %r41, 2;
$L__BB0_38:
	and.b32  	%r38, %r28, 1;
	setp.eq.b32 	%p50, %r38, 1;
	not.pred 	%p51, %p50;
	@%p51 bra 	$L__BB0_41;
	add.s32 	%r27, %r2, %r41;
	setp.lt.s32 	%p52, %r27, 0;
	setp.ge.s32 	%p53, %r27, %r29;
	or.pred  	%p54, %p52, %p53;
	@%p54 bra 	$L__BB0_41;
	mul.wide.u32 	%rd40, %r27, 4;
	add.s64 	%rd41, %rd2, %rd40;
	ld.global.f32 	%f72, [%rd41];
	mul.wide.u32 	%rd42, %r41, 4;
	add.s64 	%rd43, %rd1, %rd42;
	ld.global.f32 	%f73, [%rd43];
	fma.rn.f32 	%f75, %f72, %f73, %f75;
$L__BB0_41:
	cvta.to.global.u64 	%rd44, %rd6;
	mul.wide.s32 	%rd45, %r1, 4;
	add.s64 	%rd46, %rd44, %rd45;
	st.global.f32 	[%rd46], %f75;
	ret;

}


// ===== COMPILED SASS (sm_100) =====

	.target	sm_100

	.elftype	@"ET_EXEC"


//--------------------- .note.nv.tkinfo           --------------------------
	.section	.note.nv.tkinfo,"",@"SHT_NOTE"
	.sectionflags	@"SHF_NOTE_NV_TKINFO"
	.tkinfo
        /*0018*/ 	.word	0x00000002
        /*0030*/ 	.string	""
        /*0030*/ 	.string	"ptxas"
        /*0030*/ 	.string	"Cuda compilation tools, release 13.0, V13.0.88"
        /*0030*/ 	.string	"Build cuda_13.0.r13.0/compiler.36424714_0"
        /*0030*/ 	.string	"-arch sm_100 -m 64 "



//--------------------- .note.nv.cuinfo           --------------------------
	.section	.note.nv.cuinfo,"",@"SHT_NOTE"
	.sectionflags	@"SHF_NOTE_NV_CUINFO"
        /*0018*/ 	.short	0x0002
        /*001a*/ 	.short	0x0064
        /*001c*/ 	.short	0x0082
	.zero		2


//--------------------- .nv.info                  --------------------------
	.section	.nv.info,"",@"SHT_CUDA_INFO"
	.align	4


	//----- nvinfo : EIATTR_REGCOUNT
	.align		4
        /*0000*/ 	.byte	0x04, 0x2f
        /*0002*/ 	.short	(.L_1 - .L_0)
	.align		4
.L_0:
        /*0004*/ 	.word	index@(_Z11convolve_1dPfS_S_ii)
        /*0008*/ 	.word	0x00000020


	//----- nvinfo : EIATTR_FRAME_SIZE
	.align		4
.L_1:
        /*000c*/ 	.byte	0x04, 0x11
        /*000e*/ 	.short	(.L_3 - .L_2)
	.align		4
.L_2:
        /*0010*/ 	.word	index@(_Z11convolve_1dPfS_S_ii)
        /*0014*/ 	.word	0x00000000


	//----- nvinfo : EIATTR_MIN_STACK_SIZE
	.align		4
.L_3:
        /*0018*/ 	.byte	0x04, 0x12
        /*001a*/ 	.short	(.L_5 - .L_4)
	.align		4
.L_4:
        /*001c*/ 	.word	index@(_Z11convolve_1dPfS_S_ii)
        /*0020*/ 	.word	0x00000000
.L_5:


//--------------------- .nv.compat                --------------------------
	.section	.nv.compat,"",@"SHT_CUDA_COMPAT_INFO"
	.align	4
        /*0000*/ 	.byte	0x02, 0x09, 0x00, 0x00, 0x02, 0x02, 0x01, 0x00, 0x02, 0x05, 0x05, 0x00, 0x03, 0x07, 0x01, 0x01
        /*0010*/ 	.byte	0x02, 0x03, 0x00, 0x00, 0x02, 0x06, 0x01, 0x00, 0x04, 0x0b, 0x08, 0x00, 0x09, 0x00, 0x00, 0x00
        /*0020*/ 	.byte	0x00, 0x00, 0x00, 0x00


//--------------------- .nv.info._Z11convolve_1dPfS_S_ii --------------------------
	.section	.nv.info._Z11convolve_1dPfS_S_ii,"",@"SHT_CUDA_INFO"
	.sectionflags	@""
	.align	4


	//----- nvinfo : EIATTR_CUDA_API_VERSION
	.align		4
        /*0000*/ 	.byte	0x04, 0x37
        /*0002*/ 	.short	(.L_7 - .L_6)
.L_6:
        /*0004*/ 	.word	0x00000082


	//----- nvinfo : EIATTR_KPARAM_INFO
	.align		4
.L_7:
        /*0008*/ 	.byte	0x04, 0x17
        /*000a*/ 	.short	(.L_9 - .L_8)
.L_8:
        /*000c*/ 	.word	0x00000000
        /*0010*/ 	.short	0x0004
        /*0012*/ 	.short	0x001c
        /*0014*/ 	.byte	0x00, 0xf0, 0x11, 0x00


	//----- nvinfo : EIATTR_KPARAM_INFO
	.align		4
.L_9:
        /*0018*/ 	.byte	0x04, 0x17
        /*001a*/ 	.short	(.L_11 - .L_10)
.L_10:
        /*001c*/ 	.word	0x00000000
        /*0020*/ 	.short	0x0003
        /*0022*/ 	.short	0x0018
        /*0024*/ 	.byte	0x00, 0xf0, 0x11, 0x00


	//----- nvinfo : EIATTR_KPARAM_INFO
	.align		4
.L_11:
        /*0028*/ 	.byte	0x04, 0x17
        /*002a*/ 	.short	(.L_13 - .L_12)
.L_12:
        /*002c*/ 	.word	0x00000000
        /*0030*/ 	.short	0x0002
        /*0032*/ 	.short	0x0010
        /*0034*/ 	.byte	0x00, 0xf5, 0x21, 0x00


	//----- nvinfo : EIATTR_KPARAM_INFO
	.align		4
.L_13:
        /*0038*/ 	.byte	0x04, 0x17
        /*003a*/ 	.short	(.L_15 - .L_14)
.L_14:
        /*003c*/ 	.word	0x00000000
        /*0040*/ 	.short	0x0001
        /*0042*/ 	.short	0x0008
        /*0044*/ 	.byte	0x00, 0xf5, 0x21, 0x00


	//----- nvinfo : EIATTR_KPARAM_INFO
	.align		4
.L_15:
        /*0048*/ 	.byte	0x04, 0x17
        /*004a*/ 	.short	(.L_17 - .L_16)
.L_16:
        /*004c*/ 	.word	0x00000000
        /*0050*/ 	.short	0x0000
        /*0052*/ 	.short	0x0000
        /*0054*/ 	.byte	0x00, 0xf5, 0x21, 0x00


	//----- nvinfo : EIATTR_SPARSE_MMA_MASK
	.align		4
.L_17:
        /*0058*/ 	.byte	0x03, 0x50
        /*005a*/ 	.short	0x0000


	//----- nvinfo : EIATTR_MAXREG_COUNT
	.align		4
        /*005c*/ 	.byte	0x03, 0x1b
        /*005e*/ 	.short	0x00ff


	//----- nvinfo : EIATTR_MERCURY_ISA_VERSION
	.align		4
        /*0060*/ 	.byte	0x03, 0x5f
        /*0062*/ 	.short	0x0101


	//----- nvinfo : EIATTR_VRC_CTA_INIT_COUNT
	.align		4
        /*0064*/ 	.byte	0x02, 0x4a
	.zero		1
	.zero		1


	//----- nvinfo : EIATTR_EXIT_INSTR_OFFSETS
	.align		4
        /*0068*/ 	.byte	0x04, 0x1c
        /*006a*/ 	.short	(.L_19 - .L_18)


	//   ....[0]....
.L_18:
        /*006c*/ 	.word	0x00000b20


	//----- nvinfo : EIATTR_CRS_STACK_SIZE
	.align		4
.L_19:
        /*0070*/ 	.byte	0x04, 0x1e
        /*0072*/ 	.short	(.L_21 - .L_20)
.L_20:
        /*0074*/ 	.word	0x00000000


	//----- nvinfo : EIATTR_CBANK_PARAM_SIZE
	.align		4
.L_21:
        /*0078*/ 	.byte	0x03, 0x19
        /*007a*/ 	.short	0x0020


	//----- nvinfo : EIATTR_PARAM_CBANK
	.align		4
        /*007c*/ 	.byte	0x04, 0x0a
        /*007e*/ 	.short	(.L_23 - .L_22)
	.align		4
.L_22:
        /*0080*/ 	.word	index@(.nv.constant0._Z11convolve_1dPfS_S_ii)
        /*0084*/ 	.short	0x0380
        /*0086*/ 	.short	0x0020


	//----- nvinfo : EIATTR_SW_WAR
	.align		4
.L_23:
        /*0088*/ 	.byte	0x04, 0x36
        /*008a*/ 	.short	(.L_25 - .L_24)
.L_24:
        /*008c*/ 	.word	0x00000008
.L_25:


//--------------------- .nv.callgraph             --------------------------
	.section	.nv.callgraph,"",@"SHT_CUDA_CALLGRAPH"
	.align	4
	.sectionentsize	8
	.align		4
        /*0000*/ 	.word	0x00000000
	.align		4
        /*0004*/ 	.word	0xffffffff
	.align		4
        /*0008*/ 	.word	0x00000000
	.align		4
        /*000c*/ 	.word	0xfffffffe
	.align		4
        /*0010*/ 	.word	0x00000000
	.align		4
        /*0014*/ 	.word	0xfffffffd
	.align		4
        /*0018*/ 	.word	0x00000000
	.align		4
        /*001c*/ 	.word	0xfffffffc


//--------------------- .text._Z11convolve_1dPfS_S_ii --------------------------
	.section	.text._Z11convolve_1dPfS_S_ii,"ax",@progbits
	.align	128
        .global         _Z11convolve_1dPfS_S_ii
        .type           _Z11convolve_1dPfS_S_ii,@function
        .size           _Z11convolve_1dPfS_S_ii,(.L_x_7 - _Z11convolve_1dPfS_S_ii)
        .other          _Z11convolve_1dPfS_S_ii,@"STO_CUDA_ENTRY STV_DEFAULT"
_Z11convolve_1dPfS_S_ii:
.text._Z11convolve_1dPfS_S_ii:
[----:B------:R-:W-:Y:S01]  /*0000*/  LDC R1, c[0x0][0x37c] ;  /* 0x0000df00ff017b82 */ /* 0x000fe20000000800 */
[----:B------:R-:W0:Y:S01]  /*0010*/  S2R R3, SR_TID.X ;  /* 0x0000000000037919 */ /* 0x000e220000002100 */
[----:B------:R-:W1:Y:S06]  /*0020*/  LDCU UR5, c[0x0][0x398] ;  /* 0x00007300ff0577ac */ /* 0x000e6c0008000800 */
[----:B------:R-:W0:Y:S01]  /*0030*/  S2UR UR4, SR_CTAID.X ;  /* 0x00000000000479c3 */ /* 0x000e220000002500 */
[----:B------:R-:W-:Y:S01]  /*0040*/  HFMA2 R0, -RZ, RZ, 0, 0 ;  /* 0x00000000ff007431 */ /* 0x000fe200000001ff */
[----:B------:R-:W2:Y:S06]  /*0050*/  LDCU.64 UR8, c[0x0][0x358] ;  /* 0x00006b00ff0877ac */ /* 0x000eac0008000a00 */
[----:B------:R-:W0:Y:S01]  /*0060*/  LDC R2, c[0x0][0x360] ;  /* 0x0000d800ff027b82 */ /* 0x000e220000000800 */
[----:B-1----:R-:W-:Y:S01]  /*0070*/  UISETP.GE.AND UP0, UPT, UR5, 0x1, UPT ;  /* 0x000000010500788c */ /* 0x002fe2000bf06270 */
[----:B0-----:R-:W-:-:S08]  /*0080*/  IMAD R2, R2, UR4, R3 ;  /* 0x0000000402027c24 */ /* 0x001fd0000f8e0203 */
[----:B--2---:R-:W-:Y:S05]  /*0090*/  BRA.U !UP0, `(.L_x_0) ;  /* 0x0000000908947547 */ /* 0x004fea000b800000 */
[----:B------:R-:W-:Y:S01]  /*00a0*/  UISETP.GE.U32.AND UP0, UPT, UR5, 0x8, UPT ;  /* 0x000000080500788c */ /* 0x000fe2000bf06070 */
[----:B------:R-:W-:Y:S01]  /*00b0*/  IMAD.MOV.U32 R0, RZ, RZ, RZ ;  /* 0x000000ffff007224 */ /* 0x000fe200078e00ff */
[----:B------:R-:W-:Y:S01]  /*00c0*/  ULEA.HI UR4, UR5, UR5, URZ, 0x1 ;  /* 0x0000000505047291 */ /* 0x000fe2000f8f08ff */
[----:B------:R-:W-:Y:S01]  /*00d0*/  MOV R3, RZ ;  /* 0x000000ff00037202 */ /* 0x000fe20000000f00 */
[----:B------:R-:W-:Y:S02]  /*00e0*/  ULOP3.LUT UR6, UR5, 0x7, URZ, 0xc0, !UPT ;  /* 0x0000000705067892 */ /* 0x000fe4000f8ec0ff */
[----:B------:R-:W-:Y:S02]  /*00f0*/  USHF.R.S32.HI UR4, URZ, 0x1, UR4 ;  /* 0x00000001ff047899 */ /* 0x000fe40008011404 */
[----:B------:R-:W-:-:S04]  /*0100*/  UISETP.NE.AND UP1, UPT, UR6, URZ, UPT ;  /* 0x000000ff0600728c */ /* 0x000fc8000bf25270 */
[----:B------:R-:W-:Y:S01]  /*0110*/  VIADD R4, R2, -UR4 ;  /* 0x8000000402047c36 */ /* 0x000fe20008000000 */
[----:B------:R-:W-:Y:S06]  /*0120*/  BRA.U !UP0, `(.L_x_1) ;  /* 0x0000000508287547 */ /* 0x000fec000b800000 */
[----:B------:R-:W-:Y:S01]  /*0130*/  ULOP3.LUT UR4, UR5, 0x7ffffff8, URZ, 0xc0, !UPT ;  /* 0x7ffffff805047892 */ /* 0x000fe2000f8ec0ff */
[----:B------:R-:W-:Y:S01]  /*0140*/  MOV R0, RZ ;  /* 0x000000ff00007202 */ /* 0x000fe20000000f00 */
[----:B------:R-:W-:Y:S01]  /*0150*/  IMAD.MOV.U32 R7, RZ, RZ, RZ ;  /* 0x000000ffff077224 */ /* 0x000fe200078e00ff */
[----:B------:R-:W0:Y:S03]  /*0160*/  LDCU UR7, c[0x0][0x39c] ;  /* 0x00007380ff0777ac */ /* 0x000e260008000800 */
[----:B------:R-:W-:-:S07]  /*0170*/  MOV R3, UR4 ;  /* 0x0000000400037c02 */ /* 0x000fce0008000f00 */
.L_x_2:
[----:B------:R-:W-:Y:S01]  /*0180*/  IMAD.IADD R29, R4, 0x1, R7 ;  /* 0x00000001041d7824 */ /* 0x000fe200078e0207 */
[----:B------:R-:W1:Y:S04]  /*0190*/  LDC.64 R14, c[0x0][0x388] ;  /* 0x0000e200ff0e7b82 */ /* 0x000e680000000a00 */
[----:B0-----:R-:W-:-:S04]  /*01a0*/  ISETP.GE.AND P4, PT, R29, UR7, PT ;  /* 0x000000071d007c0c */ /* 0x001fc8000bf86270 */
[----:B------:R-:W-:-:S13]  /*01b0*/  ISETP.LT.OR P4, PT, R29, RZ, P4 ;  /* 0x000000ff1d00720c */ /* 0x000fda0002781670 */
[----:B------:R-:W0:Y:S01]  /*01c0*/  @!P4 LDC.64 R8, c[0x0][0x380] ;  /* 0x0000e000ff08cb82 */ /* 0x000e220000000a00 */
[----:B-1----:R-:W-:-:S05]  /*01d0*/  IMAD.WIDE.U32 R14, R7, 0x4, R14 ;  /* 0x00000004070e7825 */ /* 0x002fca00078e000e */
[----:B------:R-:W2:Y:S01]  /*01e0*/  @!P4 LDG.E R10, desc[UR8][R14.64] ;  /* 0x000000080e0ac981 */ /* 0x000ea2000c1e1900 */
[----:B0-----:R-:W-:-:S06]  /*01f0*/  @!P4 IMAD.WIDE.U32 R8, R29, 0x4, R8 ;  /* 0x000000041d08c825 */ /* 0x001fcc00078e0008 */
[----:B------:R-:W2:Y:S01]  /*0200*/  @!P4 LDG.E R9, desc[UR8][R8.64] ;  /* 0x000000080809c981 */ /* 0x000ea2000c1e1900 */
[----:B------:R-:W-:-:S04]  /*0210*/  IADD3 R19, PT, PT, R29, 0x1, RZ ;  /* 0x000000011d137810 */ /* 0x000fc80007ffe0ff */
[----:B------:R-:W-:Y:S01]  /*0220*/  ISETP.GE.AND P0, PT, R19, UR7, PT ;  /* 0x0000000713007c0c */ /* 0x000fe2000bf06270 */
[----:B------:R-:W-:-:S03]  /*0230*/  VIADD R24, R29, 0x2 ;  /* 0x000000021d187836 */ /* 0x000fc60000000000 */
[----:B------:R-:W-:Y:S02]  /*0240*/  ISETP.LT.OR P0, PT, R19, RZ, P0 ;  /* 0x000000ff1300720c */ /* 0x000fe40000701670 */
[C---:B------:R-:W-:Y:S02]  /*0250*/  IADD3 R25, PT, PT, R29.reuse, 0x3, RZ ;  /* 0x000000031d197810 */ /* 0x040fe40007ffe0ff */
[C---:B------:R-:W-:Y:S01]  /*0260*/  ISETP.GE.AND P3, PT, R24.reuse, UR7, PT ;  /* 0x0000000718007c0c */ /* 0x040fe2000bf66270 */
[----:B------:R-:W-:Y:S01]  /*0270*/  VIADD R5, R29, 0x4 ;  /* 0x000000041d057836 */ /* 0x000fe20000000000 */
[C---:B------:R-:W-:Y:S02]  /*0280*/  ISETP.GE.AND P2, PT, R25.reuse, UR7, PT ;  /* 0x0000000719007c0c */ /* 0x040fe4000bf46270 */
[----:B------:R-:W-:Y:S02]  /*0290*/  ISETP.LT.OR P3, PT, R24, RZ, P3 ;  /* 0x000000ff1800720c */ /* 0x000fe40001f61670 */
[----:B------:R-:W-:-:S02]  /*02a0*/  ISETP.LT.OR P2, PT, R25, RZ, P2 ;  /* 0x000000ff1900720c */ /* 0x000fc40001741670 */
[----:B------:R-:W-:Y:S01]  /*02b0*/  IADD3 R6, PT, PT, R29, 0x5, RZ ;  /* 0x000000051d067810 */ /* 0x000fe20007ffe0ff */
[----:B------:R-:W0:Y:S01]  /*02c0*/  @!P0 LDC.64 R22, c[0x0][0x380] ;  /* 0x0000e000ff168b82 */ /* 0x000e220000000a00 */
[----:B------:R-:W-:Y:S01]  /*02d0*/  ISETP.GE.AND P1, PT, R5, UR7, PT ;  /* 0x0000000705007c0c */ /* 0x000fe2000bf26270 */
[----:B------:R-:W-:Y:S01]  /*02e0*/  VIADD R27, R29, 0x6 ;  /* 0x000000061d1b7836 */ /* 0x000fe20000000000 */
[C---:B------:R-:W-:Y:S02]  /*02f0*/  ISETP.GE.AND P5, PT, R6.reuse, UR7, PT ;  /* 0x0000000706007c0c */ /* 0x040fe4000bfa6270 */
[----:B------:R-:W-:Y:S02]  /*0300*/  ISETP.LT.OR P1, PT, R5, RZ, P1 ;  /* 0x000000ff0500720c */ /* 0x000fe40000f21670 */
[----:B------:R-:W-:Y:S01]  /*0310*/  IADD3 R29, PT, PT, R29, 0x7, RZ ;  /* 0x000000071d1d7810 */ /* 0x000fe20007ffe0ff */
[----:B------:R-:W1:Y:S01]  /*0320*/  @!P3 LDC.64 R12, c[0x0][0x380] ;  /* 0x0000e000ff0cbb82 */ /* 0x000e620000000a00 */
[----:B------:R-:W-:-:S02]  /*0330*/  ISETP.LT.OR P5, PT, R6, RZ, P5 ;  /* 0x000000ff0600720c */ /* 0x000fc40002fa1670 */
[----:B------:R-:W-:-:S04]  /*0340*/  ISETP.GE.AND P6, PT, R29, UR7, PT ;  /* 0x000000071d007c0c */ /* 0x000fc8000bfc6270 */
[----:B------:R-:W-:-:S07]  /*0350*/  ISETP.LT.OR P6, PT, R29, RZ, P6 ;  /* 0x000000ff1d00720c */ /* 0x000fce00037c1670 */
[----:B------:R-:W3:Y:S01]  /*0360*/  @!P5 LDC.64 R16, c[0x0][0x380] ;  /* 0x0000e000ff10db82 */ /* 0x000ee20000000a00 */
[----:B0-----:R-:W-:-:S07]  /*0370*/  @!P0 IMAD.WIDE.U32 R22, R19, 0x4, R22 ;  /* 0x0000000413168825 */ /* 0x001fce00078e0016 */
[----:B------:R-:W0:Y:S01]  /*0380*/  @!P6 LDC.64 R20, c[0x0][0x380] ;  /* 0x0000e000ff14eb82 */ /* 0x000e220000000a00 */
[----:B------:R-:W4:Y:S01]  /*0390*/  @!P0 LDG.E R23, desc[UR8][R22.64] ;  /* 0x0000000816178981 */ /* 0x000f22000c1e1900 */
[----:B-1----:R-:W-:-:S03]  /*03a0*/  @!P3 IMAD.WIDE.U32 R12, R24, 0x4, R12 ;  /* 0x00000004180cb825 */ /* 0x002fc600078e000c */
[----:B------:R-:W4:Y:S04]  /*03b0*/  @!P0 LDG.E R24, desc[UR8][R14.64+0x4] ;  /* 0x000004080e188981 */ /* 0x000f28000c1e1900 */
[----:B------:R-:W5:Y:S04]  /*03c0*/  @!P3 LDG.E R13, desc[UR8][R12.64] ;  /* 0x000000080c0db981 */ /* 0x000f68000c1e1900 */
[----:B------:R-:W5:Y:S01]  /*03d0*/  @!P5 LDG.E R22, desc[UR8][R14.64+0x14] ;  /* 0x000014080e16d981 */ /* 0x000f62000c1e1900 */
[----:B---3--:R-:W-:-:S03]  /*03e0*/  @!P5 IMAD.WIDE.U32 R16, R6, 0x4, R16 ;  /* 0x000000040610d825 */ /* 0x008fc600078e0010 */
[----:B------:R-:W3:Y:S04]  /*03f0*/  @!P1 LDG.E R6, desc[UR8][R14.64+0x10] ;  /* 0x000010080e069981 */ /* 0x000ee8000c1e1900 */
[----:B------:R-:W3:Y:S01]  /*0400*/  @!P5 LDG.E R17, desc[UR8][R16.64] ;  /* 0x000000081011d981 */ /* 0x000ee2000c1e1900 */
[----:B0-----:R-:W-:-:S06]  /*0410*/  @!P6 IMAD.WIDE.U32 R20, R29, 0x4, R20 ;  /* 0x000000041d14e825 */ /* 0x001fcc00078e0014 */
[----:B------:R-:W3:Y:S01]  /*0420*/  @!P6 LDG.E R21, desc[UR8][R20.64] ;  /* 0x000000081415e981 */ /* 0x000ee2000c1e1900 */
[----:B--2---:R-:W-:Y:S01]  /*0430*/  @!P4 FFMA R0, R9, R10, R0 ;  /* 0x0000000a0900c223 */ /* 0x004fe20000000000 */
[C---:B------:R-:W-:Y:S01]  /*0440*/  ISETP.GE.AND P4, PT, R27.reuse, UR7, PT ;  /* 0x000000071b007c0c */ /* 0x040fe2000bf86270 */
[----:B------:R-:W0:Y:S03]  /*0450*/  @!P2 LDC.64 R10, c[0x0][0x380] ;  /* 0x0000e000ff0aab82 */ /* 0x000e260000000a00 */
[----:B------:R-:W-:-:S05]  /*0460*/  ISETP.LT.OR P4, PT, R27, RZ, P4 ;  /* 0x000000ff1b00720c */ /* 0x000fca0002781670 */
[----:B------:R-:W1:Y:S08]  /*0470*/  @!P1 LDC.64 R8, c[0x0][0x380] ;  /* 0x0000e000ff089b82 */ /* 0x000e700000000a00 */
[----:B------:R-:W2:Y:S01]  /*0480*/  @!P4 LDC.64 R18, c[0x0][0x380] ;  /* 0x0000e000ff12cb82 */ /* 0x000ea20000000a00 */
[----:B------:R-:W3:Y:S01]  /*0490*/  @!P4 LDG.E R12, desc[UR8][R14.64+0x18] ;  /* 0x000018080e0cc981 */ /* 0x000ee2000c1e1900 */
[----:B0-----:R-:W-:-:S03]  /*04a0*/  @!P2 IMAD.WIDE.U32 R10, R25, 0x4, R10 ;  /* 0x00000004190aa825 */ /* 0x001fc600078e000a */
[----:B------:R-:W5:Y:S04]  /*04b0*/  @!P3 LDG.E R25, desc[UR8][R14.64+0x8] ;  /* 0x000008080e19b981 */ /* 0x000f68000c1e1900 */
[----:B------:R-:W3:Y:S01]  /*04c0*/  @!P2 LDG.E R11, desc[UR8][R10.64] ;  /* 0x000000080a0ba981 */ /* 0x000ee2000c1e1900 */
[----:B-1----:R-:W-:-:S03]  /*04d0*/  @!P1 IMAD.WIDE.U32 R8, R5, 0x4, R8 ;  /* 0x0000000405089825 */ /* 0x002fc600078e0008 */
[----:B------:R-:W3:Y:S04]  /*04e0*/  @!P2 LDG.E R5, desc[UR8][R14.64+0xc] ;  /* 0x00000c080e05a981 */ /* 0x000ee8000c1e1900 */
[----:B------:R-:W3:Y:S01]  /*04f0*/  @!P1 LDG.E R9, desc[UR8][R8.64] ;  /* 0x0000000808099981 */ /* 0x000ee2000c1e1900 */
[----:B--2---:R-:W-:-:S03]  /*0500*/  @!P4 IMAD.WIDE.U32 R18, R27, 0x4, R18 ;  /* 0x000000041b12c825 */ /* 0x004fc600078e0012 */
[----:B------:R-:W2:Y:S04]  /*0510*/  @!P6 LDG.E R10, desc[UR8][R14.64+0x1c] ;  /* 0x00001c080e0ae981 */ /* 0x000ea8000c1e1900 */
[----:B------:R-:W2:Y:S01]  /*0520*/  @!P4 LDG.E R19, desc[UR8][R18.64] ;  /* 0x000000081213c981 */ /* 0x000ea2000c1e1900 */
[----:B------:R-:W-:Y:S01]  /*0530*/  IADD3 R7, PT, PT, R7, 0x8, RZ ;  /* 0x0000000807077810 */ /* 0x000fe20007ffe0ff */
[----:B----4-:R-:W-:-:S03]  /*0540*/  @!P0 FFMA R0, R23, R24, R0 ;  /* 0x0000001817008223 */ /* 0x010fc60000000000 */
[----:B------:R-:W-:Y:S01]  /*0550*/  ISETP.NE.AND P0, PT, R7, R3, PT ;  /* 0x000000030700720c */ /* 0x000fe20003f05270 */
[----:B-----5:R-:W-:-:S04]  /*0560*/  @!P3 FFMA R0, R13, R25, R0 ;  /* 0x000000190d00b223 */ /* 0x020fc80000000000 */
[----:B---3--:R-:W-:-:S04]  /*0570*/  @!P2 FFMA R0, R11, R5, R0 ;  /* 0x000000050b00a223 */ /* 0x008fc80000000000 */
[----:B------:R-:W-:-:S04]  /*0580*/  @!P1 FFMA R0, R9, R6, R0 ;  /* 0x0000000609009223 */ /* 0x000fc80000000000 */
[----:B------:R-:W-:-:S04]  /*0590*/  @!P5 FFMA R0, R17, R22, R0 ;  /* 0x000000161100d223 */ /* 0x000fc80000000000 */
[----:B--2---:R-:W-:-:S04]  /*05a0*/  @!P4 FFMA R0, R19, R12, R0 ;  /* 0x0000000c1300c223 */ /* 0x004fc80000000000 */
[----:B------:R-:W-:Y:S01]  /*05b0*/  @!P6 FFMA R0, R21, R10, R0 ;  /* 0x0000000a1500e223 */ /* 0x000fe20000000000 */
[----:B------:R-:W-:Y:S06]  /*05c0*/  @P0 BRA `(.L_x_2) ;  /* 0xfffffff800ec0947 */ /* 0x000fec000383ffff */
.L_x_1:
[----:B------:R-:W-:Y:S05]  /*05d0*/  BRA.U !UP1, `(.L_x_0) ;  /* 0x0000000509447547 */ /* 0x000fea000b800000 */
[----:B------:R-:W0:Y:S01]  /*05e0*/  LDCU UR4, c[0x0][0x398] ;  /* 0x00007300ff0477ac */ /* 0x000e220008000800 */
[----:B------:R-:W-:Y:S02]  /*05f0*/  UISETP.GE.U32.AND UP0, UPT, UR6, 0x4, UPT ;  /* 0x000000040600788c */ /* 0x000fe4000bf06070 */
[----:B0-----:R-:W-:-:S04]  /*0600*/  ULOP3.LUT UR5, UR4, 0x3, URZ, 0xc0, !UPT ;  /* 0x0000000304057892 */ /* 0x001fc8000f8ec0ff */
[----:B------:R-:W-:-:S03]  /*0610*/  UISETP.NE.AND UP1, UPT, UR5, URZ, UPT ;  /* 0x000000ff0500728c */ /* 0x000fc6000bf25270 */
[----:B------:R-:W-:Y:S08]  /*0620*/  BRA.U !UP0, `(.L_x_3) ;  /* 0x0000000108907547 */ /* 0x000ff0000b800000 */
[----:B------:R-:W0:Y:S01]  /*0630*/  LDCU UR6, c[0x0][0x39c] ;  /* 0x00007380ff0677ac */ /* 0x000e220008000800 */
[----:B------:R-:W-:Y:S01]  /*0640*/  IMAD.IADD R17, R4, 0x1, R3 ;  /* 0x0000000104117824 */ /* 0x000fe200078e0203 */
[----:B------:R-:W1:Y:S03]  /*0650*/  LDC.64 R8, c[0x0][0x388] ;  /* 0x0000e200ff087b82 */ /* 0x000e660000000a00 */
[C---:B------:R-:W-:Y:S01]  /*0660*/  VIADD R5, R17.reuse, 0x3 ;  /* 0x0000000311057836 */ /* 0x040fe20000000000 */
[C---:B------:R-:W-:Y:S02]  /*0670*/  IADD3 R19, PT, PT, R17.reuse, 0x1, RZ ;  /* 0x0000000111137810 */ /* 0x040fe40007ffe0ff */
[C---:B------:R-:W-:Y:S02]  /*0680*/  IADD3 R21, PT, PT, R17.reuse, 0x2, RZ ;  /* 0x0000000211157810 */ /* 0x040fe40007ffe0ff */
[----:B0-----:R-:W-:-:S02]  /*0690*/  ISETP.GE.AND P0, PT, R17, UR6, PT ;  /* 0x0000000611007c0c */ /* 0x001fc4000bf06270 */
[----:B------:R-:W-:Y:S02]  /*06a0*/  ISETP.GE.AND P1, PT, R19, UR6, PT ;  /* 0x0000000613007c0c */ /* 0x000fe4000bf26270 */
[----:B------:R-:W-:Y:S02]  /*06b0*/  ISETP.LT.OR P0, PT, R17, RZ, P0 ;  /* 0x000000ff1100720c */ /* 0x000fe40000701670 */
[----:B------:R-:W-:Y:S02]  /*06c0*/  ISETP.GE.AND P2, PT, R21, UR6, PT ;  /* 0x0000000615007c0c */ /* 0x000fe4000bf46270 */
[----:B------:R-:W-:Y:S01]  /*06d0*/  ISETP.LT.OR P1, PT, R19, RZ, P1 ;  /* 0x000000ff1300720c */ /* 0x000fe20000f21670 */
[----:B-1----:R-:W-:Y:S01]  /*06e0*/  IMAD.WIDE.U32 R8, R3, 0x4, R8 ;  /* 0x0000000403087825 */ /* 0x002fe200078e0008 */
[----:B------:R-:W-:Y:S02]  /*06f0*/  ISETP.LT.OR P2, PT, R21, RZ, P2 ;  /* 0x000000ff1500720c */ /* 0x000fe40001741670 */
[----:B------:R-:W-:-:S04]  /*0700*/  ISETP.GE.AND P3, PT, R5, UR6, PT ;  /* 0x0000000605007c0c */ /* 0x000fc8000bf66270 */
[----:B------:R-:W-:Y:S01]  /*0710*/  ISETP.LT.OR P3, PT, R5, RZ, P3 ;  /* 0x000000ff0500720c */ /* 0x000fe20001f61670 */
[----:B------:R-:W0:Y:S01]  /*0720*/  @!P0 LDC.64 R14, c[0x0][0x380] ;  /* 0x0000e000ff0e8b82 */ /* 0x000e220000000a00 */
[----:B------:R-:W2:Y:S07]  /*0730*/  @!P0 LDG.E R16, desc[UR8][R8.64] ;  /* 0x0000000808108981 */ /* 0x000eae000c1e1900 */
[----:B------:R-:W1:Y:S04]  /*0740*/  @!P1 LDC.64 R12, c[0x0][0x380] ;  /* 0x0000e000ff0c9b82 */ /* 0x000e680000000a00 */
[----:B------:R-:W3:Y:S04]  /*0750*/  @!P3 LDG.E R18, desc[UR8][R8.64+0xc] ;  /* 0x00000c080812b981 */ /* 0x000ee8000c1e1900 */
[----:B------:R-:W4:Y:S08]  /*0760*/  @!P2 LDC.64 R10, c[0x0][0x380] ;  /* 0x0000e000ff0aab82 */ /* 0x000f300000000a00 */
[----:B------:R-:W5:Y:S01]  /*0770*/  @!P3 LDC.64 R6, c[0x0][0x380] ;  /* 0x0000e000ff06bb82 */ /* 0x000f620000000a00 */
[----:B0-----:R-:W-:-:S02]  /*0780*/  @!P0 IMAD.WIDE.U32 R14, R17, 0x4, R14 ;  /* 0x00000004110e8825 */ /* 0x001fc400078e000e */
[----:B------:R-:W3:Y:S04]  /*0790*/  @!P1 LDG.E R17, desc[UR8][R8.64+0x4] ;  /* 0x0000040808119981 */ /* 0x000ee8000c1e1900 */
[----:B------:R-:W2:Y:S01]  /*07a0*/  @!P0 LDG.E R15, desc[UR8][R14.64] ;  /* 0x000000080e0f8981 */ /* 0x000ea2000c1e1900 */
[----:B-1----:R-:W-:-:S06]  /*07b0*/  @!P1 IMAD.WIDE.U32 R12, R19, 0x4, R12 ;  /* 0x00000004130c9825 */ /* 0x002fcc00078e000c */
[----:B------:R-:W3:Y:S01]  /*07c0*/  @!P1 LDG.E R13, desc[UR8][R12.64] ;  /* 0x000000080c0d9981 */ /* 0x000ee2000c1e1900 */
[----:B----4-:R-:W-:-:S06]  /*07d0*/  @!P2 IMAD.WIDE.U32 R10, R21, 0x4, R10 ;  /* 0x00000004150aa825 */ /* 0x010fcc00078e000a */
[----:B------:R-:W4:Y:S01]  /*07e0*/  @!P2 LDG.E R11, desc[UR8][R10.64] ;  /* 0x000000080a0ba981 */ /* 0x000f22000c1e1900 */
[----:B-----5:R-:W-:-:S03]  /*07f0*/  @!P3 IMAD.WIDE.U32 R6, R5, 0x4, R6 ;  /* 0x000000040506b825 */ /* 0x020fc600078e0006 */
[----:B------:R-:W4:Y:S04]  /*0800*/  @!P2 LDG.E R5, desc[UR8][R8.64+0x8] ;  /* 0x000008080805a981 */ /* 0x000f28000c1e1900 */
[----:B------:R-:W5:Y:S01]  /*0810*/  @!P3 LDG.E R7, desc[UR8][R6.64] ;  /* 0x000000080607b981 */ /* 0x000f62000c1e1900 */
[----:B------:R-:W-:Y:S01]  /*0820*/  IADD3 R3, PT, PT, R3, 0x4, RZ ;  /* 0x0000000403037810 */ /* 0x000fe20007ffe0ff */
[----:B--2---:R-:W-:-:S04]  /*0830*/  @!P0 FFMA R0, R15, R16, R0 ;  /* 0x000000100f008223 */ /* 0x004fc80000000000 */
[----:B---3--:R-:W-:-:S04]  /*0840*/  @!P1 FFMA R0, R13, R17, R0 ;  /* 0x000000110d009223 */ /* 0x008fc80000000000 */
[----:B----4-:R-:W-:-:S04]  /*0850*/  @!P2 FFMA R0, R11, R5, R0 ;  /* 0x000000050b00a223 */ /* 0x010fc80000000000 */
[----:B-----5:R-:W-:-:S07]  /*0860*/  @!P3 FFMA R0, R7, R18, R0 ;  /* 0x000000120700b223 */ /* 0x020fce0000000000 */
.L_x_3:
[----:B------:R-:W-:Y:S05]  /*0870*/  BRA.U !UP1, `(.L_x_0) ;  /* 0x00000001099c7547 */ /* 0x000fea000b800000 */
[----:B------:R-:W-:Y:S02]  /*0880*/  UISETP.NE.AND UP0, UPT, UR5, 0x1, UPT ;  /* 0x000000010500788c */ /* 0x000fe4000bf05270 */
[----:B------:R-:W-:-:S04]  /*0890*/  ULOP3.LUT UR4, UR4, 0x1, URZ, 0xc0, !UPT ;  /* 0x0000000104047892 */ /* 0x000fc8000f8ec0ff */
[----:B------:R-:W-:-:S03]  /*08a0*/  UISETP.NE.U32.AND UP1, UPT, UR4, 0x1, UPT ;  /* 0x000000010400788c */ /* 0x000fc6000bf25070 */
[----:B------:R-:W-:Y:S08]  /*08b0*/  BRA.U !UP0, `(.L_x_4) ;  /* 0x0000000108507547 */ /* 0x000ff0000b800000 */
[----:B------:R-:W0:Y:S01]  /*08c0*/  LDCU UR4, c[0x0][0x39c] ;  /* 0x00007380ff0477ac */ /* 0x000e220008000800 */
[----:B------:R-:W-:Y:S01]  /*08d0*/  IADD3 R5, PT, PT, R4, R3, RZ ;  /* 0x0000000304057210 */ /* 0x000fe20007ffe0ff */
[----:B------:R-:W1:Y:S04]  /*08e0*/  LDC.64 R6, c[0x0][0x388] ;  /* 0x0000e200ff067b82 */ /* 0x000e680000000a00 */
[C---:B------:R-:W-:Y:S01]  /*08f0*/  VIADD R15, R5.reuse, 0x1 ;  /* 0x00000001050f7836 */ /* 0x040fe20000000000 */
[----:B0-----:R-:W-:-:S04]  /*0900*/  ISETP.GE.AND P0, PT, R5, UR4, PT ;  /* 0x0000000405007c0c */ /* 0x001fc8000bf06270 */
[----:B------:R-:W-:Y:S02]  /*0910*/  ISETP.GE.AND P1, PT, R15, UR4, PT ;  /* 0x000000040f007c0c */ /* 0x000fe4000bf26270 */
[----:B------:R-:W-:Y:S02]  /*0920*/  ISETP.LT.OR P0, PT, R5, RZ, P0 ;  /* 0x000000ff0500720c */ /* 0x000fe40000701670 */
[----:B------:R-:W-:Y:S01]  /*0930*/  ISETP.LT.OR P1, PT, R15, RZ, P1 ;  /* 0x000000ff0f00720c */ /* 0x000fe20000f21670 */
[----:B-1----:R-:W-:-:S10]  /*0940*/  IMAD.WIDE.U32 R10, R3, 0x4, R6 ;  /* 0x00000004030a7825 */ /* 0x002fd400078e0006 */
[----:B------:R-:W0:Y:S08]  /*0950*/  @!P0 LDC.64 R8, c[0x0][0x380] ;  /* 0x0000e000ff088b82 */ /* 0x000e300000000a00 */
[----:B------:R-:W1:Y:S01]  /*0960*/  @!P1 LDC.64 R12, c[0x0][0x380] ;  /* 0x0000e000ff0c9b82 */ /* 0x000e620000000a00 */
[----:B0-----:R-:W-:Y:S02]  /*0970*/  @!P0 IMAD.WIDE.U32 R6, R5, 0x4, R8 ;  /* 0x0000000405068825 */ /* 0x001fe400078e0008 */
[----:B------:R-:W2:Y:S04]  /*0980*/  @!P0 LDG.E R5, desc[UR8][R10.64] ;  /* 0x000000080a058981 */ /* 0x000ea8000c1e1900 */
[----:B------:R-:W2:Y:S01]  /*0990*/  @!P0 LDG.E R7, desc[UR8][R6.64] ;  /* 0x0000000806078981 */ /* 0x000ea2000c1e1900 */
[----:B-1----:R-:W-:-:S03]  /*09a0*/  @!P1 IMAD.WIDE.U32 R8, R15, 0x4, R12 ;  /* 0x000000040f089825 */ /* 0x002fc600078e000c */
[----:B------:R-:W3:Y:S04]  /*09b0*/  @!P1 LDG.E R12, desc[UR8][R10.64+0x4] ;  /* 0x000004080a0c9981 */ /* 0x000ee8000c1e1900 */
[----:B------:R-:W3:Y:S01]  /*09c0*/  @!P1 LDG.E R9, desc[UR8][R8.64] ;  /* 0x0000000808099981 */ /* 0x000ee2000c1e1900 */
[----:B------:R-:W-:Y:S01]  /*09d0*/  IADD3 R3, PT, PT, R3, 0x2, RZ ;  /* 0x0000000203037810 */ /* 0x000fe20007ffe0ff */
[----:B--2---:R-:W-:-:S04]  /*09e0*/  @!P0 FFMA R0, R7, R5, R0 ;  /* 0x0000000507008223 */ /* 0x004fc80000000000 */
[----:B---3--:R-:W-:-:S07]  /*09f0*/  @!P1 FFMA R0, R9, R12, R0 ;  /* 0x0000000c09009223 */ /* 0x008fce0000000000 */
.L_x_4:
[----:B------:R-:W-:Y:S05]  /*0a00*/  BRA.U UP1, `(.L_x_0) ;  /* 0x0000000101387547 */ /* 0x000fea000b800000 */
[----:B------:R-:W0:Y:S01]  /*0a10*/  LDCU UR4, c[0x0][0x39c] ;  /* 0x00007380ff0477ac */ /* 0x000e220008000800 */
[----:B------:R-:W-:Y:S01]  /*0a20*/  IADD3 R9, PT, PT, R4, R3, RZ ;  /* 0x0000000304097210 */ /* 0x000fe20007ffe0ff */
[----:B------:R-:W-:Y:S03]  /*0a30*/  BSSY.RECONVERGENT B0, `(.L_x_0) ;  /* 0x000000b000007945 */ /* 0x000fe60003800200 */
[----:B0-----:R-:W-:-:S04]  /*0a40*/  ISETP.GE.AND P0, PT, R9, UR4, PT ;  /* 0x0000000409007c0c */ /* 0x001fc8000bf06270 */
[----:B------:R-:W-:-:S13]  /*0a50*/  ISETP.LT.OR P0, PT, R9, RZ, P0 ;  /* 0x000000ff0900720c */ /* 0x000fda0000701670 */
[----:B------:R-:W-:Y:S05]  /*0a60*/  @P0 BRA `(.L_x_5) ;  /* 0x00000000001c0947 */ /* 0x000fea0003800000 */
[----:B------:R-:W0:Y:S08]  /*0a70*/  LDC.64 R4, c[0x0][0x380] ;  /* 0x0000e000ff047b82 */ /* 0x000e300000000a00 */
[----:B------:R-:W1:Y:S01]  /*0a80*/  LDC.64 R6, c[0x0][0x388] ;  /* 0x0000e200ff067b82 */ /* 0x000e620000000a00 */
[----:B0-----:R-:W-:-:S06]  /*0a90*/  IMAD.WIDE.U32 R4, R9, 0x4, R4 ;  /* 0x0000000409047825 */ /* 0x001fcc00078e0004 */
[----:B------:R-:W2:Y:S01]  /*0aa0*/  LDG.E R5, desc[UR8][R4.64] ;  /* 0x0000000804057981 */ /* 0x000ea2000c1e1900 */
[----:B-1----:R-:W-:-:S06]  /*0ab0*/  IMAD.WIDE.U32 R6, R3, 0x4, R6 ;  /* 0x0000000403067825 */ /* 0x002fcc00078e0006 */
[----:B------:R-:W2:Y:S02]  /*0ac0*/  LDG.E R6, desc[UR8][R6.64] ;  /* 0x0000000806067981 */ /* 0x000ea4000c1e1900 */
[----:B--2---:R-:W-:-:S07]  /*0ad0*/  FFMA R0, R5, R6, R0 ;  /* 0x0000000605007223 */ /* 0x004fce0000000000 */
.L_x_5:
[----:B------:R-:W-:Y:S05]  /*0ae0*/  BSYNC.RECONVERGENT B0 ;  /* 0x0000000000007941 */ /* 0x000fea0003800200 */
.L_x_0:
[----:B------:R-:W0:Y:S02]  /*0af0*/  LDC.64 R4, c[0x0][0x390] ;  /* 0x0000e400ff047b82 */ /* 0x000e240000000a00 */
[----:B0-----:R-:W-:-:S05]  /*0b00*/  IMAD.WIDE R2, R2, 0x4, R4 ;  /* 0x0000000402027825 */ /* 0x001fca00078e0204 */
[----:B------:R-:W-:Y:S01]  /*0b10*/  STG.E desc[UR8][R2.64], R0 ;  /* 0x0000000002007986 */ /* 0x000fe2000c101908 */
[----:B------:R-:W-:Y:S05]  /*0b20*/  EXIT ;  /* 0x000000000000794d */ /* 0x000fea0003800000 */
.L_x_6:
[----:B------:R-:W-:-:S00]  /*0b30*/  BRA `(.L_x_6) ;  /* 0xfffffffc00fc7947 */ /* 0x000fc0000383ffff */
[----:B------:R-:W-:-:S00]  /*0b40*/  NOP ;  /* 0x0000000000007918 */ /* 0x000fc00000000000 */
        /* <DEDUP_REMOVED lines=11> */
.L_x_7:


//--------------------- .nv.shared.reserved.0     --------------------------
	.section	.nv.shared.reserved.0,"aw",@nobits
	.weak		__nv_reservedSMEM_offset_0_alias
	.size		__nv_reservedSMEM_offset_0_alias, 0, 64
	.other		__nv_reservedSMEM_offset_0_alias,@"STO_CUDA_RESERVED_SHARED STV_DEFAULT"
__nv_reservedSMEM_offset_0_alias:
	.zero		0
	.zero		64


//--------------------- .nv.constant0._Z11convolve_1dPfS_S_ii --------------------------
	.section	.nv.constant0._Z11convolve_1dPfS_S_ii,"a",@progbits
	.sectionflags	@""
	.align	4
.nv.constant0._Z11convolve_1dPfS_S_ii:
	.zero		928


//--------------------- SYMBOLS --------------------------

	.type		.nv.reservedSmem.offset0,@object
	.size		.nv.reservedSmem.offset0,0x4
